//
// Generated by NVIDIA NVVM Compiler
//
// Compiler Build ID: CL-36424714
// Cuda compilation tools, release 13.0, V13.0.88
// Based on NVVM 20.0.0
//

.version 9.0
.target sm_100
.address_size 64

	// .globl	MatrixMultKernel
// _ZZ16MatrixMultKernelE2Ml has been demoted
// _ZZ16MatrixMultKernelE2Nl has been demoted

.visible .entry MatrixMultKernel(
	.param .u64 .ptr .align 1 MatrixMultKernel_param_0,
	.param .u64 .ptr .align 1 MatrixMultKernel_param_1,
	.param .u64 .ptr .align 1 MatrixMultKernel_param_2,
	.param .u32 MatrixMultKernel_param_3
)
{
	.reg .pred 	%p<4>;
	.reg .b32 	%r<34>;
	.reg .b32 	%f<9>;
	.reg .b64 	%rd<16>;
	// demoted variable
	.shared .align 4 .b8 _ZZ16MatrixMultKernelE2Ml[1024];
	// demoted variable
	.shared .align 4 .b8 _ZZ16MatrixMultKernelE2Nl[1024];
	ld.param.u64 	%rd3, [MatrixMultKernel_param_0];
	ld.param.u64 	%rd4, [MatrixMultKernel_param_1];
	ld.param.u32 	%r12, [MatrixMultKernel_param_3];
	mov.u32 	%r1, %tid.y;
	mov.u32 	%r2, %tid.x;
	shl.b32 	%r3, %r2, 2;
	setp.lt.s32 	%p1, %r12, 1;
	@%p1 bra 	$L__BB0_5;
	shl.b32 	%r14, %r1, 2;
	mov.u32 	%r15, _ZZ16MatrixMultKernelE2Ml;
	add.s32 	%r16, %r15, %r14;
	mov.u32 	%r17, _ZZ16MatrixMultKernelE2Nl;
	add.s32 	%r18, %r17, %r14;
	mov.u32 	%r19, %ntid.y;
	mov.u32 	%r20, %ctaid.y;
	mul.lo.s32 	%r21, %r20, %r19;
	shl.b32 	%r22, %r21, 2;
	add.s32 	%r23, %r22, %r1;
	mul.lo.s32 	%r4, %r23, %r12;
	shl.b32 	%r24, %r3, 6;
	add.s32 	%r5, %r16, %r24;
	add.s32 	%r6, %r18, %r24;
	mov.u32 	%r25, %ntid.x;
	mov.u32 	%r26, %ctaid.x;
	mad.lo.s32 	%r7, %r26, %r25, %r2;
	cvta.to.global.u64 	%rd1, %rd4;
	cvta.to.global.u64 	%rd2, %rd3;
	mov.b32 	%r32, 0;
	mul.wide.u32 	%rd7, %r12, 4;
$L__BB0_2:
	add.s32 	%r28, %r32, %r1;
	add.s32 	%r29, %r28, %r4;
	mul.wide.s32 	%rd5, %r29, 4;
	add.s64 	%rd6, %rd2, %rd5;
	ld.global.f32 	%f1, [%rd6];
	st.shared.f32 	[%r5], %f1;
	add.s64 	%rd8, %rd6, %rd7;
	ld.global.f32 	%f2, [%rd8];
	st.shared.f32 	[%r5+64], %f2;
	add.s64 	%rd9, %rd8, %rd7;
	ld.global.f32 	%f3, [%rd9];
	st.shared.f32 	[%r5+128], %f3;
	add.s64 	%rd10, %rd9, %rd7;
	ld.global.f32 	%f4, [%rd10];
	st.shared.f32 	[%r5+192], %f4;
	add.s32 	%r30, %r32, %r3;
	mad.lo.s32 	%r31, %r30, %r12, %r7;
	mul.wide.s32 	%rd11, %r31, 4;
	add.s64 	%rd12, %rd1, %rd11;
	ld.global.f32 	%f5, [%rd12];
	st.shared.f32 	[%r6], %f5;
	add.s64 	%rd13, %rd12, %rd7;
	ld.global.f32 	%f6, [%rd13];
	st.shared.f32 	[%r6+64], %f6;
	add.s64 	%rd14, %rd13, %rd7;
	ld.global.f32 	%f7, [%rd14];
	st.shared.f32 	[%r6+128], %f7;
	add.s64 	%rd15, %rd14, %rd7;
	ld.global.f32 	%f8, [%rd15];
	st.shared.f32 	[%r6+192], %f8;
	bar.sync 	0;
	mov.b32 	%r33, 0;
$L__BB0_3:
	add.s32 	%r33, %r33, 8;
	setp.ne.s32 	%p2, %r33, 128;
	@%p2 bra 	$L__BB0_3;
	bar.sync 	0;
	add.s32 	%r32, %r32, 128;
	setp.lt.s32 	%p3, %r32, %r12;
	@%p3 bra 	$L__BB0_2;
$L__BB0_5:
	ret;

}


// ===== COMPILED SASS (sm_100) =====

	.target	sm_100

	.elftype	@"ET_EXEC"


//--------------------- .note.nv.tkinfo           --------------------------
	.section	.note.nv.tkinfo,"",@"SHT_NOTE"
	.sectionflags	@"SHF_NOTE_NV_TKINFO"
	.tkinfo
        /*0018*/ 	.word	0x00000002
        /*0030*/ 	.string	""
        /*0030*/ 	.string	"ptxas"
        /*0030*/ 	.string	"Cuda compilation tools, release 13.0, V13.0.88"
        /*0030*/ 	.string	"Build cuda_13.0.r13.0/compiler.36424714_0"
        /*0030*/ 	.string	"-arch sm_100 -m 64 "



//--------------------- .note.nv.cuinfo           --------------------------
	.section	.note.nv.cuinfo,"",@"SHT_NOTE"
	.sectionflags	@"SHF_NOTE_NV_CUINFO"
        /*0018*/ 	.short	0x0002
        /*001a*/ 	.short	0x0064
        /*001c*/ 	.short	0x0082
	.zero		2


//--------------------- .nv.info                  --------------------------
	.section	.nv.info,"",@"SHT_CUDA_INFO"
	.align	4


	//----- nvinfo : EIATTR_REGCOUNT
	.align		4
        /*0000*/ 	.byte	0x04, 0x2f
        /*0002*/ 	.short	(.L_1 - .L_0)
	.align		4
.L_0:
        /*0004*/ 	.word	index@(MatrixMultKernel)
        /*0008*/ 	.word	0x00000020


	//----- nvinfo : EIATTR_FRAME_SIZE
	.align		4
.L_1:
        /*000c*/ 	.byte	0x04, 0x11
        /*000e*/ 	.short	(.L_3 - .L_2)
	.align		4
.L_2:
        /*0010*/ 	.word	index@(MatrixMultKernel)
        /*0014*/ 	.word	0x00000000


	//----- nvinfo : EIATTR_MIN_STACK_SIZE
	.align		4
.L_3:
        /*0018*/ 	.byte	0x04, 0x12
        /*001a*/ 	.short	(.L_5 - .L_4)
	.align		4
.L_4:
        /*001c*/ 	.word	index@(MatrixMultKernel)
        /*0020*/ 	.word	0x00000000
.L_5:


//--------------------- .nv.compat                --------------------------
	.section	.nv.compat,"",@"SHT_CUDA_COMPAT_INFO"
	.align	4
        /*0000*/ 	.byte	0x02, 0x09, 0x00, 0x00, 0x02, 0x02, 0x01, 0x00, 0x02, 0x05, 0x05, 0x00, 0x03, 0x07, 0x01, 0x01
        /*0010*/ 	.byte	0x02, 0x03, 0x00, 0x00, 0x02, 0x06, 0x01, 0x00, 0x04, 0x0b, 0x08, 0x00, 0x09, 0x00, 0x00, 0x00
        /*0020*/ 	.byte	0x00, 0x00, 0x00, 0x00


//--------------------- .nv.info.MatrixMultKernel --------------------------
	.section	.nv.info.MatrixMultKernel,"",@"SHT_CUDA_INFO"
	.sectionflags	@""
	.align	4


	//----- nvinfo : EIATTR_CUDA_API_VERSION
	.align		4
        /*0000*/ 	.byte	0x04, 0x37
        /*0002*/ 	.short	(.L_7 - .L_6)
.L_6:
        /*0004*/ 	.word	0x00000082


	//----- nvinfo : EIATTR_KPARAM_INFO
	.align		4
.L_7:
        /*0008*/ 	.byte	0x04, 0x17
        /*000a*/ 	.short	(.L_9 - .L_8)
.L_8:
        /*000c*/ 	.word	0x00000000
        /*0010*/ 	.short	0x0003
        /*0012*/ 	.short	0x0018
        /*0014*/ 	.byte	0x00, 0xf0, 0x11, 0x00


	//----- nvinfo : EIATTR_KPARAM_INFO
	.align		4
.L_9:
        /*0018*/ 	.byte	0x04, 0x17
        /*001a*/ 	.short	(.L_11 - .L_10)
.L_10:
        /*001c*/ 	.word	0x00000000
        /*0020*/ 	.short	0x0002
        /*0022*/ 	.short	0x0010
        /*0024*/ 	.byte	0x00, 0xf5, 0x21, 0x00


	//----- nvinfo : EIATTR_KPARAM_INFO
	.align		4
.L_11:
        /*0028*/ 	.byte	0x04, 0x17
        /*002a*/ 	.short	(.L_13 - .L_12)
.L_12:
        /*002c*/ 	.word	0x00000000
        /*0030*/ 	.short	0x0001
        /*0032*/ 	.short	0x0008
        /*0034*/ 	.byte	0x00, 0xf5, 0x21, 0x00


	//----- nvinfo : EIATTR_KPARAM_INFO
	.align		4
.L_13:
        /*0038*/ 	.byte	0x04, 0x17
        /*003a*/ 	.short	(.L_15 - .L_14)
.L_14:
        /*003c*/ 	.word	0x00000000
        /*0040*/ 	.short	0x0000
        /*0042*/ 	.short	0x0000
        /*0044*/ 	.byte	0x00, 0xf5, 0x21, 0x00


	//----- nvinfo : EIATTR_SPARSE_MMA_MASK
	.align		4
.L_15:
        /*0048*/ 	.byte	0x03, 0x50
        /*004a*/ 	.short	0x0000


	//----- nvinfo : EIATTR_MAXREG_COUNT
	.align		4
        /*004c*/ 	.byte	0x03, 0x1b
        /*004e*/ 	.short	0x00ff


	//----- nvinfo : EIATTR_NUM_BARRIERS
	.align		4
        /*0050*/ 	.byte	0x02, 0x4c
        /*0052*/ 	.byte	0x01
	.zero		1


	//----- nvinfo : EIATTR_MERCURY_ISA_VERSION
	.align		4
        /*0054*/ 	.byte	0x03, 0x5f
        /*0056*/ 	.short	0x0101


	//----- nvinfo : EIATTR_VRC_CTA_INIT_COUNT
	.align		4
        /*0058*/ 	.byte	0x02, 0x4a
	.zero		1
	.zero		1


	//----- nvinfo : EIATTR_EXIT_INSTR_OFFSETS
	.align		4
        /*005c*/ 	.byte	0x04, 0x1c
        /*005e*/ 	.short	(.L_17 - .L_16)


	//   ....[0]....
.L_16:
        /*0060*/ 	.word	0x00000030


	//   ....[1]....
        /*0064*/ 	.word	0x00000de0


	//   ....[2]....
        /*0068*/ 	.word	0x00000ff0


	//----- nvinfo : EIATTR_CBANK_PARAM_SIZE
	.align		4
.L_17:
        /*006c*/ 	.byte	0x03, 0x19
        /*006e*/ 	.short	0x001c


	//----- nvinfo : EIATTR_PARAM_CBANK
	.align		4
        /*0070*/ 	.byte	0x04, 0x0a
        /*0072*/ 	.short	(.L_19 - .L_18)
	.align		4
.L_18:
        /*0074*/ 	.word	index@(.nv.constant0.MatrixMultKernel)
        /*0078*/ 	.short	0x0380
        /*007a*/ 	.short	0x001c


	//----- nvinfo : EIATTR_SW_WAR
	.align		4
.L_19:
        /*007c*/ 	.byte	0x04, 0x36
        /*007e*/ 	.short	(.L_21 - .L_20)
.L_20:
        /*0080*/ 	.word	0x00000008
.L_21:


//--------------------- .nv.callgraph             --------------------------
	.section	.nv.callgraph,"",@"SHT_CUDA_CALLGRAPH"
	.align	4
	.sectionentsize	8
	.align		4
        /*0000*/ 	.word	0x00000000
	.align		4
        /*0004*/ 	.word	0xffffffff
	.align		4
        /*0008*/ 	.word	0x00000000
	.align		4
        /*000c*/ 	.word	0xfffffffe
	.align		4
        /*0010*/ 	.word	0x00000000
	.align		4
        /*0014*/ 	.word	0xfffffffd
	.align		4
        /*0018*/ 	.word	0x00000000
	.align		4
        /*001c*/ 	.word	0xfffffffc


//--------------------- .text.MatrixMultKernel    --------------------------
	.section	.text.MatrixMultKernel,"ax",@progbits
	.align	128
        .global         MatrixMultKernel
        .type           MatrixMultKernel,@function
        .size           MatrixMultKernel,(.L_x_4 - MatrixMultKernel)
        .other          MatrixMultKernel,@"STO_CUDA_ENTRY STV_DEFAULT"
MatrixMultKernel:
.text.MatrixMultKernel:
[----:B------:R-:W-:Y:S08]  /*0000*/  LDC R1, c[0x0][0x37c] ;  /* 0x0000df00ff017b82 */ /* 0x000ff00000000800 */
[----:B------:R-:W0:Y:S02]  /*0010*/  LDC R0, c[0x0][0x398] ;  /* 0x0000e600ff007b82 */ /* 0x000e240000000800 */
[----:B0-----:R-:W-:-:S13]  /*0020*/  ISETP.GE.AND P0, PT, R0, 0x1, PT ;  /* 0x000000010000780c */ /* 0x001fda0003f06270 */
[----:B------:R-:W-:Y:S05]  /*0030*/  @!P0 EXIT ;  /* 0x000000000000894d */ /* 0x000fea0003800000 */
[----:B------:R-:W0:Y:S01]  /*0040*/  S2R R5, SR_CTAID.Y ;  /* 0x0000000000057919 */ /* 0x000e220000002600 */
[----:B------:R-:W1:Y:S01]  /*0050*/  S2UR UR6, SR_CgaCtaId ;  /* 0x00000000000679c3 */ /* 0x000e620000008800 */
[----:B------:R-:W0:Y:S01]  /*0060*/  LDCU UR7, c[0x0][0x364] ;  /* 0x00006c80ff0777ac */ /* 0x000e220008000800 */
[----:B------:R-:W-:Y:S01]  /*0070*/  ISETP.GT.AND P1, PT, R0, 0x180, PT ;  /* 0x000001800000780c */ /* 0x000fe20003f24270 */
[----:B------:R-:W2:Y:S01]  /*0080*/  S2R R2, SR_TID.Y ;  /* 0x0000000000027919 */ /* 0x000ea20000002200 */
[----:B------:R-:W-:Y:S01]  /*0090*/  HFMA2 R9, -RZ, RZ, 0, 0 ;  /* 0x00000000ff097431 */ /* 0x000fe200000001ff */
[----:B------:R-:W3:Y:S01]  /*00a0*/  LDCU UR10, c[0x0][0x360] ;  /* 0x00006c00ff0a77ac */ /* 0x000ee20008000800 */
[----:B------:R-:W-:Y:S01]  /*00b0*/  PLOP3.LUT P0, PT, PT, PT, PT, 0x80, 0x8 ;  /* 0x000000000008781c */ /* 0x000fe20003f0f070 */
[----:B------:R-:W4:Y:S01]  /*00c0*/  S2R R3, SR_TID.X ;  /* 0x0000000000037919 */ /* 0x000f220000002100 */
[----:B------:R-:W-:Y:S01]  /*00d0*/  UMOV UR4, 0x400 ;  /* 0x0000040000047882 */ /* 0x000fe20000000000 */
[----:B------:R-:W0:Y:S01]  /*00e0*/  LDCU.64 UR8, c[0x0][0x358] ;  /* 0x00006b00ff0877ac */ /* 0x000e220008000a00 */
[----:B------:R-:W3:Y:S01]  /*00f0*/  S2R R4, SR_CTAID.X ;  /* 0x0000000000047919 */ /* 0x000ee20000002500 */
[----:B------:R-:W-:-:S02]  /*0100*/  UIADD3 UR5, UPT, UPT, UR4, 0x400, URZ ;  /* 0x0000040004057890 */ /* 0x000fc4000fffe0ff */
[----:B-1----:R-:W-:Y:S02]  /*0110*/  ULEA UR4, UR6, UR4, 0x18 ;  /* 0x0000000406047291 */ /* 0x002fe4000f8ec0ff */
[----:B------:R-:W-:Y:S01]  /*0120*/  ULEA UR5, UR6, UR5, 0x18 ;  /* 0x0000000506057291 */ /* 0x000fe2000f8ec0ff */
[----:B0-----:R-:W-:-:S03]  /*0130*/  IMAD R5, R5, UR7, RZ ;  /* 0x0000000705057c24 */ /* 0x001fc6000f8e02ff */
[C---:B--2---:R-:W-:Y:S02]  /*0140*/  LEA R6, R2.reuse, UR4, 0x2 ;  /* 0x0000000402067c11 */ /* 0x044fe4000f8e10ff */
[----:B------:R-:W-:Y:S02]  /*0150*/  LEA R8, R2, UR5, 0x2 ;  /* 0x0000000502087c11 */ /* 0x000fe4000f8e10ff */
[----:B------:R-:W-:Y:S02]  /*0160*/  LEA R5, R5, R2, 0x2 ;  /* 0x0000000205057211 */ /* 0x000fe400078e10ff */
[C---:B----4-:R-:W-:Y:S01]  /*0170*/  LEA R6, R3.reuse, R6, 0x8 ;  /* 0x0000000603067211 */ /* 0x050fe200078e40ff */
[----:B---3--:R-:W-:Y:S01]  /*0180*/  IMAD R7, R4, UR10, R3 ;  /* 0x0000000a04077c24 */ /* 0x008fe2000f8e0203 */
[----:B------:R-:W-:Y:S01]  /*0190*/  LEA R8, R3, R8, 0x8 ;  /* 0x0000000803087211 */ /* 0x000fe200078e40ff */
[----:B------:R-:W-:Y:S06]  /*01a0*/  @!P1 BRA `(.L_x_0) ;  /* 0x0000000400fc9947 */ /* 0x000fec0003800000 */
[----:B------:R-:W-:Y:S02]  /*01b0*/  PLOP3.LUT P0, PT, PT, PT, PT, 0x8, 0x80 ;  /* 0x000000000080781c */ /* 0x000fe40003f0e170 */
[----:B------:R-:W-:-:S11]  /*01c0*/  IADD3 R4, PT, PT, R0, -0x180, RZ ;  /* 0xfffffe8000047810 */ /* 0x000fd60007ffe0ff */
.L_x_1:
[----:B------:R-:W0:Y:S01]  /*01d0*/  LDC.64 R10, c[0x0][0x380] ;  /* 0x0000e000ff0a7b82 */ /* 0x000e220000000a00 */
[-C--:B------:R-:W-:Y:S02]  /*01e0*/  IADD3 R14, PT, PT, R2, R9.reuse, RZ ;  /* 0x00000009020e7210 */ /* 0x080fe40007ffe0ff */
[----:B------:R-:W-:-:S03]  /*01f0*/  LEA R24, R3, R9, 0x2 ;  /* 0x0000000903187211 */ /* 0x000fc600078e10ff */
[-C--:B------:R-:W-:Y:S02]  /*0200*/  IMAD R27, R5, R0.reuse, R14 ;  /* 0x00000000051b7224 */ /* 0x080fe400078e020e */
[----:B------:R-:W1:Y:S01]  /*0210*/  LDC.64 R12, c[0x0][0x388] ;  /* 0x0000e200ff0c7b82 */ /* 0x000e620000000a00 */
[----:B------:R-:W-:Y:S02]  /*0220*/  IMAD R15, R24, R0, R7 ;  /* 0x00000000180f7224 */ /* 0x000fe400078e0207 */
[----:B0-----:R-:W-:-:S04]  /*0230*/  IMAD.WIDE R26, R27, 0x4, R10 ;  /* 0x000000041b1a7825 */ /* 0x001fc800078e020a */
[C---:B------:R-:W-:Y:S02]  /*0240*/  IMAD.WIDE.U32 R22, R0.reuse, 0x4, R26 ;  /* 0x0000000400167825 */ /* 0x040fe400078e001a */
[----:B------:R-:W2:Y:S02]  /*0250*/  LDG.E R27, desc[UR8][R26.64] ;  /* 0x000000081a1b7981 */ /* 0x000ea4000c1e1900 */
[----:B-1----:R-:W-:Y:S02]  /*0260*/  IMAD.WIDE R14, R15, 0x4, R12 ;  /* 0x000000040f0e7825 */ /* 0x002fe400078e020c */
[----:B------:R-:W3:Y:S02]  /*0270*/  LDG.E R25, desc[UR8][R22.64] ;  /* 0x0000000816197981 */ /* 0x000ee4000c1e1900 */
[C---:B------:R-:W-:Y:S02]  /*0280*/  IMAD.WIDE.U32 R20, R0.reuse, 0x4, R22 ;  /* 0x0000000400147825 */ /* 0x040fe400078e0016 */
[----:B------:R-:W4:Y:S02]  /*0290*/  LDG.E R28, desc[UR8][R14.64] ;  /* 0x000000080e1c7981 */ /* 0x000f24000c1e1900 */
[----:B------:R-:W-:-:S02]  /*02a0*/  IMAD.WIDE.U32 R16, R0, 0x4, R14 ;  /* 0x0000000400107825 */ /* 0x000fc400078e000e */
[----:B------:R0:W5:Y:S02]  /*02b0*/  LDG.E R29, desc[UR8][R20.64] ;  /* 0x00000008141d7981 */ /* 0x000164000c1e1900 */
[----:B------:R-:W-:-:S06]  /*02c0*/  IMAD.WIDE.U32 R18, R0, 0x4, R20 ;  /* 0x0000000400127825 */ /* 0x000fcc00078e0014 */
[----:B------:R-:W4:Y:S01]  /*02d0*/  LDG.E R19, desc[UR8][R18.64] ;  /* 0x0000000812137981 */ /* 0x000f22000c1e1900 */
[----:B0-----:R-:W-:-:S03]  /*02e0*/  IMAD.WIDE.U32 R20, R0, 0x4, R16 ;  /* 0x0000000400147825 */ /* 0x001fc600078e0010 */
[----:B------:R-:W4:Y:S01]  /*02f0*/  LDG.E R17, desc[UR8][R16.64] ;  /* 0x0000000810117981 */ /* 0x000f22000c1e1900 */
[----:B------:R-:W-:-:S03]  /*0300*/  IMAD.WIDE.U32 R22, R0, 0x4, R20 ;  /* 0x0000000400167825 */ /* 0x000fc600078e0014 */
[----:B------:R-:W4:Y:S04]  /*0310*/  LDG.E R16, desc[UR8][R20.64] ;  /* 0x0000000814107981 */ /* 0x000f28000c1e1900 */
[----:B------:R-:W4:Y:S01]  /*0320*/  LDG.E R23, desc[UR8][R22.64] ;  /* 0x0000000816177981 */ /* 0x000f22000c1e1900 */
[----:B------:R-:W-:Y:S02]  /*0330*/  IADD3 R26, PT, PT, R2, 0x80, R9 ;  /* 0x00000080021a7810 */ /* 0x000fe40007ffe009 */
[----:B------:R-:W-:-:S03]  /*0340*/  IADD3 R14, PT, PT, R24, 0x80, RZ ;  /* 0x00000080180e7810 */ /* 0x000fc60007ffe0ff */
[-C--:B------:R-:W-:Y:S02]  /*0350*/  IMAD R26, R5, R0.reuse, R26 ;  /* 0x00000000051a7224 */ /* 0x080fe400078e021a */
[----:B------:R-:W-:-:S04]  /*0360*/  IMAD R15, R14, R0, R7 ;  /* 0x000000000e0f7224 */ /* 0x000fc800078e0207 */
[----:B------:R-:W-:Y:S01]  /*0370*/  IMAD.WIDE R14, R15, 0x4, R12 ;  /* 0x000000040f0e7825 */ /* 0x000fe200078e020c */
[----:B--2---:R0:W-:Y:S04]  /*0380*/  STS [R6], R27 ;  /* 0x0000001b06007388 */ /* 0x0041e80000000800 */
[----:B---3--:R-:W-:Y:S04]  /*0390*/  STS [R6+0x40], R25 ;  /* 0x0000401906007388 */ /* 0x008fe80000000800 */
[----:B-----5:R-:W-:Y:S04]  /*03a0*/  STS [R6+0x80], R29 ;  /* 0x0000801d06007388 */ /* 0x020fe80000000800 */
[----:B----4-:R-:W-:Y:S04]  /*03b0*/  STS [R6+0xc0], R19 ;  /* 0x0000c01306007388 */ /* 0x010fe80000000800 */
[----:B------:R-:W-:Y:S04]  /*03c0*/  STS [R8], R28 ;  /* 0x0000001c08007388 */ /* 0x000fe80000000800 */
[----:B------:R-:W-:Y:S04]  /*03d0*/  STS [R8+0x40], R17 ;  /* 0x0000401108007388 */ /* 0x000fe80000000800 */
[----:B------:R1:W-:Y:S04]  /*03e0*/  STS [R8+0x80], R16 ;  /* 0x0000801008007388 */ /* 0x0003e80000000800 */
[----:B------:R2:W-:Y:S01]  /*03f0*/  STS [R8+0xc0], R23 ;  /* 0x0000c01708007388 */ /* 0x0005e20000000800 */
[----:B------:R-:W-:Y:S01]  /*0400*/  BAR.SYNC.DEFER_BLOCKING 0x0 ;  /* 0x0000000000007b1d */ /* 0x000fe20000010000 */
[----:B0-----:R-:W-:-:S04]  /*0410*/  IMAD.WIDE R26, R26, 0x4, R10 ;  /* 0x000000041a1a7825 */ /* 0x001fc800078e020a */
[----:B------:R-:W-:-:S03]  /*0420*/  IMAD.WIDE.U32 R20, R0, 0x4, R26 ;  /* 0x0000000400147825 */ /* 0x000fc600078e001a */
[----:B------:R-:W-:Y:S01]  /*0430*/  BAR.SYNC.DEFER_BLOCKING 0x0 ;  /* 0x0000000000007b1d */ /* 0x000fe20000010000 */
[----:B-1----:R-:W-:-:S04]  /*0440*/  IMAD.WIDE.U32 R16, R0, 0x4, R20 ;  /* 0x0000000400107825 */ /* 0x002fc800078e0014 */
[----:B--2---:R-:W-:-:S04]  /*0450*/  IMAD.WIDE.U32 R22, R0, 0x4, R14 ;  /* 0x0000000400167825 */ /* 0x004fc800078e000e */
[----:B------:R-:W-:-:S04]  /*0460*/  IMAD.WIDE.U32 R28, R0, 0x4, R16 ;  /* 0x00000004001c7825 */ /* 0x000fc800078e0010 */
[C---:B------:R-:W-:Y:S02]  /*0470*/  IMAD.WIDE.U32 R18, R0.reuse, 0x4, R22 ;  /* 0x0000000400127825 */ /* 0x040fe400078e0016 */
[----:B------:R-:W2:Y:S04]  /*0480*/  LDG.E R28, desc[UR8][R28.64] ;  /* 0x000000081c1c7981 */ /* 0x000ea8000c1e1900 */
[----:B------:R-:W3:Y:S04]  /*0490*/  LDG.E R27, desc[UR8][R26.64] ;  /* 0x000000081a1b7981 */ /* 0x000ee8000c1e1900 */
[----:B------:R-:W4:Y:S04]  /*04a0*/  LDG.E R21, desc[UR8][R20.64] ;  /* 0x0000000814157981 */ /* 0x000f28000c1e1900 */
[----:B------:R0:W5:Y:S04]  /*04b0*/  LDG.E R29, desc[UR8][R14.64] ;  /* 0x000000080e1d7981 */ /* 0x000168000c1e1900 */
[----:B------:R-:W5:Y:S04]  /*04c0*/  LDG.E R25, desc[UR8][R16.64] ;  /* 0x0000000810197981 */ /* 0x000f68000c1e1900 */
[----:B------:R-:W5:Y:S01]  /*04d0*/  LDG.E R23, desc[UR8][R22.64] ;  /* 0x0000000816177981 */ /* 0x000f62000c1e1900 */
[----:B0-----:R-:W-:-:S03]  /*04e0*/  IMAD.WIDE.U32 R14, R0, 0x4, R18 ;  /* 0x00000004000e7825 */ /* 0x001fc600078e0012 */
[----:B------:R0:W5:Y:S04]  /*04f0*/  LDG.E R20, desc[UR8][R18.64] ;  /* 0x0000000812147981 */ /* 0x000168000c1e1900 */
[----:B------:R1:W5:Y:S01]  /*0500*/  LDG.E R22, desc[UR8][R14.64] ;  /* 0x000000080e167981 */ /* 0x000362000c1e1900 */
[----:B------:R-:W-:Y:S02]  /*0510*/  IADD3 R26, PT, PT, R2, 0x100, R9 ;  /* 0x00000100021a7810 */ /* 0x000fe40007ffe009 */
[----:B0-----:R-:W-:-:S03]  /*0520*/  IADD3 R18, PT, PT, R24, 0x100, RZ ;  /* 0x0000010018127810 */ /* 0x001fc60007ffe0ff */
[----:B------:R-:W-:-:S04]  /*0530*/  IMAD R26, R5, R0, R26 ;  /* 0x00000000051a7224 */ /* 0x000fc800078e021a */
[----:B------:R-:W-:-:S04]  /*0540*/  IMAD.WIDE R16, R26, 0x4, R10 ;  /* 0x000000041a107825 */ /* 0x000fc800078e020a */
[----:B------:R-:W-:-:S04]  /*0550*/  IMAD R26, R18, R0, R7 ;  /* 0x00000000121a7224 */ /* 0x000fc800078e0207 */
[----:B-1----:R-:W-:-:S04]  /*0560*/  IMAD.WIDE R14, R26, 0x4, R12 ;  /* 0x000000041a0e7825 */ /* 0x002fc800078e020c */
[C---:B------:R-:W-:Y:S01]  /*0570*/  IMAD.WIDE.U32 R18, R0.reuse, 0x4, R16 ;  /* 0x0000000400127825 */ /* 0x040fe200078e0010 */
[----:B--2---:R-:W-:Y:S04]  /*0580*/  STS [R6+0xc0], R28 ;  /* 0x0000c01c06007388 */ /* 0x004fe80000000800 */
[----:B---3--:R-:W-:Y:S04]  /*0590*/  STS [R6], R27 ;  /* 0x0000001b06007388 */ /* 0x008fe80000000800 */
[----:B----4-:R-:W-:Y:S04]  /*05a0*/  STS [R6+0x40], R21 ;  /* 0x0000401506007388 */ /* 0x010fe80000000800 */
[----:B-----5:R-:W-:Y:S04]  /*05b0*/  STS [R6+0x80], R25 ;  /* 0x0000801906007388 */ /* 0x020fe80000000800 */
[----:B------:R-:W-:Y:S04]  /*05c0*/  STS [R8], R29 ;  /* 0x0000001d08007388 */ /* 0x000fe80000000800 */
[----:B------:R-:W-:Y:S04]  /*05d0*/  STS [R8+0x40], R23 ;  /* 0x0000401708007388 */ /* 0x000fe80000000800 */
[----:B------:R0:W-:Y:S04]  /*05e0*/  STS [R8+0x80], R20 ;  /* 0x0000801408007388 */ /* 0x0001e80000000800 */
[----:B------:R1:W-:Y:S01]  /*05f0*/  STS [R8+0xc0], R22 ;  /* 0x0000c01608007388 */ /* 0x0003e20000000800 */
[----:B------:R-:W-:Y:S01]  /*0600*/  BAR.SYNC.DEFER_BLOCKING 0x0 ;  /* 0x0000000000007b1d */ /* 0x000fe20000010000 */
[----:B0-----:R-:W-:-:S07]  /*0610*/  IMAD.WIDE.U32 R20, R0, 0x4, R14 ;  /* 0x0000000400147825 */ /* 0x001fce00078e000e */
[----:B------:R-:W-:Y:S01]  /*0620*/  BAR.SYNC.DEFER_BLOCKING 0x0 ;  /* 0x0000000000007b1d */ /* 0x000fe20000010000 */
[----:B------:R-:W-:-:S04]  /*0630*/  IMAD.WIDE.U32 R26, R0, 0x4, R18 ;  /* 0x00000004001a7825 */ /* 0x000fc800078e0012 */
[----:B-1----:R-:W-:-:S04]  /*0640*/  IMAD.WIDE.U32 R22, R0, 0x4, R20 ;  /* 0x0000000400167825 */ /* 0x002fc800078e0014 */
[C---:B------:R-:W-:Y:S01]  /*0650*/  IMAD.WIDE.U32 R28, R0.reuse, 0x4, R26 ;  /* 0x00000004001c7825 */ /* 0x040fe200078e001a */
[----:B------:R-:W2:Y:S04]  /*0660*/  LDG.E R17, desc[UR8][R16.64] ;  /* 0x0000000810117981 */ /* 0x000ea8000c1e1900 */
[----:B------:R-:W3:Y:S04]  /*0670*/  LDG.E R19, desc[UR8][R18.64] ;  /* 0x0000000812137981 */ /* 0x000ee8000c1e1900 */
[----:B------:R-:W4:Y:S04]  /*0680*/  LDG.E R25, desc[UR8][R26.64] ;  /* 0x000000081a197981 */ /* 0x000f28000c1e1900 */
[----:B------:R0:W5:Y:S04]  /*0690*/  LDG.E R16, desc[UR8][R14.64] ;  /* 0x000000080e107981 */ /* 0x000168000c1e1900 */
[----:B------:R-:W5:Y:S04]  /*06a0*/  LDG.E R29, desc[UR8][R28.64] ;  /* 0x000000081c1d7981 */ /* 0x000f68000c1e1900 */
[----:B------:R-:W5:Y:S01]  /*06b0*/  LDG.E R21, desc[UR8][R20.64] ;  /* 0x0000000814157981 */ /* 0x000f62000c1e1900 */
[----:B0-----:R-:W-:-:S03]  /*06c0*/  IMAD.WIDE.U32 R14, R0, 0x4, R22 ;  /* 0x00000004000e7825 */ /* 0x001fc600078e0016 */
[----:B------:R-:W5:Y:S04]  /*06d0*/  LDG.E R23, desc[UR8][R22.64] ;  /* 0x0000000816177981 */ /* 0x000f68000c1e1900 */
[----:B------:R-:W5:Y:S01]  /*06e0*/  LDG.E R15, desc[UR8][R14.64] ;  /* 0x000000080e0f7981 */ /* 0x000f62000c1e1900 */
[----:B------:R-:W-:Y:S02]  /*06f0*/  IADD3 R18, PT, PT, R2, 0x180, R9 ;  /* 0x0000018002127810 */ /* 0x000fe40007ffe009 */
[----:B------:R-:W-:-:S03]  /*0700*/  IADD3 R24, PT, PT, R24, 0x180, RZ ;  /* 0x0000018018187810 */ /* 0x000fc60007ffe0ff */
[-C--:B------:R-:W-:Y:S02]  /*0710*/  IMAD R18, R5, R0.reuse, R18 ;  /* 0x0000000005127224 */ /* 0x080fe400078e0212 */
[----:B------:R-:W-:Y:S02]  /*0720*/  IMAD R24, R24, R0, R7 ;  /* 0x0000000018187224 */ /* 0x000fe400078e0207 */
[----:B------:R-:W-:-:S04]  /*0730*/  IMAD.WIDE R26, R18, 0x4, R10 ;  /* 0x00000004121a7825 */ /* 0x000fc800078e020a */
[----:B------:R-:W-:-:S04]  /*0740*/  IMAD.WIDE R12, R24, 0x4, R12 ;  /* 0x00000004180c7825 */ /* 0x000fc800078e020c */
[C---:B------:R-:W-:Y:S01]  /*0750*/  IMAD.WIDE.U32 R10, R0.reuse, 0x4, R26 ;  /* 0x00000004000a7825 */ /* 0x040fe200078e001a */
[----:B--2---:R-:W-:Y:S04]  /*0760*/  STS [R6], R17 ;  /* 0x0000001106007388 */ /* 0x004fe80000000800 */
[----:B---3--:R0:W-:Y:S04]  /*0770*/  STS [R6+0x40], R19 ;  /* 0x0000401306007388 */ /* 0x0081e80000000800 */
[----:B----4-:R1:W-:Y:S04]  /*0780*/  STS [R6+0x80], R25 ;  /* 0x0000801906007388 */ /* 0x0103e80000000800 */
[----:B-----5:R-:W-:Y:S04]  /*0790*/  STS [R6+0xc0], R29 ;  /* 0x0000c01d06007388 */ /* 0x020fe80000000800 */
[----:B------:R-:W-:Y:S04]  /*07a0*/  STS [R8], R16 ;  /* 0x0000001008007388 */ /* 0x000fe80000000800 */
[----:B------:R-:W-:Y:S04]  /*07b0*/  STS [R8+0x40], R21 ;  /* 0x0000401508007388 */ /* 0x000fe80000000800 */
[----:B------:R-:W-:Y:S04]  /*07c0*/  STS [R8+0x80], R23 ;  /* 0x0000801708007388 */ /* 0x000fe80000000800 */
[----:B------:R2:W-:Y:S01]  /*07d0*/  STS [R8+0xc0], R15 ;  /* 0x0000c00f08007388 */ /* 0x0005e20000000800 */
[----:B------:R-:W-:Y:S01]  /*07e0*/  BAR.SYNC.DEFER_BLOCKING 0x0 ;  /* 0x0000000000007b1d */ /* 0x000fe20000010000 */
[----:B0-----:R-:W-:-:S04]  /*07f0*/  IMAD.WIDE.U32 R18, R0, 0x4, R12 ;  /* 0x0000000400127825 */ /* 0x001fc800078e000c */
[----:B-1----:R-:W-:-:S04]  /*0800*/  IMAD.WIDE.U32 R24, R0, 0x4, R10 ;  /* 0x0000000400187825 */ /* 0x002fc800078e000a */
[C---:B--2---:R-:W-:Y:S01]  /*0810*/  IMAD.WIDE.U32 R14, R0.reuse, 0x4, R18 ;  /* 0x00000004000e7825 */ /* 0x044fe200078e0012 */
[----:B------:R-:W-:Y:S03]  /*0820*/  BAR.SYNC.DEFER_BLOCKING 0x0 ;  /* 0x0000000000007b1d */ /* 0x000fe60000010000 */
[----:B------:R-:W-:-:S04]  /*0830*/  IMAD.WIDE.U32 R20, R0, 0x4, R24 ;  /* 0x0000000400147825 */ /* 0x000fc800078e0018 */
[----:B------:R-:W-:Y:S01]  /*0840*/  IMAD.WIDE.U32 R16, R0, 0x4, R14 ;  /* 0x0000000400107825 */ /* 0x000fe200078e000e */
[----:B------:R-:W2:Y:S04]  /*0850*/  LDG.E R27, desc[UR8][R26.64] ;  /* 0x000000081a1b7981 */ /* 0x000ea8000c1e1900 */
[----:B------:R-:W3:Y:S04]  /*0860*/  LDG.E R11, desc[UR8][R10.64] ;  /* 0x000000080a0b7981 */ /* 0x000ee8000c1e1900 */
[----:B------:R-:W4:Y:S04]  /*0870*/  LDG.E R25, desc[UR8][R24.64] ;  /* 0x0000000818197981 */ /* 0x000f28000c1e1900 */
[----:B------:R-:W5:Y:S04]  /*0880*/  LDG.E R21, desc[UR8][R20.64] ;  /* 0x0000000814157981 */ /* 0x000f68000c1e1900 */
[----:B------:R-:W5:Y:S04]  /*0890*/  LDG.E R13, desc[UR8][R12.64] ;  /* 0x000000080c0d7981 */ /* 0x000f68000c1e1900 */
[----:B------:R-:W5:Y:S04]  /*08a0*/  LDG.E R19, desc[UR8][R18.64] ;  /* 0x0000000812137981 */ /* 0x000f68000c1e1900 */
[----:B------:R-:W5:Y:S04]  /*08b0*/  LDG.E R15, desc[UR8][R14.64] ;  /* 0x000000080e0f7981 */ /* 0x000f68000c1e1900 */
[----:B------:R-:W5:Y:S01]  /*08c0*/  LDG.E R17, desc[UR8][R16.64] ;  /* 0x0000000810117981 */ /* 0x000f62000c1e1900 */
[----:B------:R-:W-:-:S04]  /*08d0*/  IADD3 R9, PT, PT, R9, 0x200, RZ ;  /* 0x0000020009097810 */ /* 0x000fc80007ffe0ff */
[----:B------:R-:W-:Y:S01]  /*08e0*/  ISETP.GE.AND P1, PT, R9, R4, PT ;  /* 0x000000040900720c */ /* 0x000fe20003f26270 */
[----:B--2---:R0:W-:Y:S04]  /*08f0*/  STS [R6], R27 ;  /* 0x0000001b06007388 */ /* 0x0041e80000000800 */
[----:B---3--:R0:W-:Y:S04]  /*0900*/  STS [R6+0x40], R11 ;  /* 0x0000400b06007388 */ /* 0x0081e80000000800 */
[----:B----4-:R0:W-:Y:S04]  /*0910*/  STS [R6+0x80], R25 ;  /* 0x0000801906007388 */ /* 0x0101e80000000800 */
[----:B-----5:R0:W-:Y:S04]  /*0920*/  STS [R6+0xc0], R21 ;  /* 0x0000c01506007388 */ /* 0x0201e80000000800 */
[----:B------:R0:W-:Y:S04]  /*0930*/  STS [R8], R13 ;  /* 0x0000000d08007388 */ /* 0x0001e80000000800 */
[----:B------:R0:W-:Y:S04]  /*0940*/  STS [R8+0x40], R19 ;  /* 0x0000401308007388 */ /* 0x0001e80000000800 */
[----:B------:R0:W-:Y:S04]  /*0950*/  STS [R8+0x80], R15 ;  /* 0x0000800f08007388 */ /* 0x0001e80000000800 */
[----:B------:R0:W-:Y:S01]  /*0960*/  STS [R8+0xc0], R17 ;  /* 0x0000c01108007388 */ /* 0x0001e20000000800 */
[----:B------:R-:W-:Y:S08]  /*0970*/  BAR.SYNC.DEFER_BLOCKING 0x0 ;  /* 0x0000000000007b1d */ /* 0x000ff00000010000 */
[----:B------:R-:W-:Y:S06]  /*0980*/  BAR.SYNC.DEFER_BLOCKING 0x0 ;  /* 0x0000000000007b1d */ /* 0x000fec0000010000 */
[----:B0-----:R-:W-:Y:S05]  /*0990*/  @!P1 BRA `(.L_x_1) ;  /* 0xfffffff8000c9947 */ /* 0x001fea000383ffff */
.L_x_0:
[----:B------:R-:W-:-:S04]  /*09a0*/  IADD3 R4, PT, PT, -R9, R0, RZ ;  /* 0x0000000009047210 */ /* 0x000fc80007ffe1ff */
[----:B------:R-:W-:-:S13]  /*09b0*/  ISETP.GT.AND P1, PT, R4, 0x80, PT ;  /* 0x000000800400780c */ /* 0x000fda0003f24270 */
[----:B------:R-:W-:Y:S05]  /*09c0*/  @!P1 BRA `(.L_x_2) ;  /* 0x0000000400009947 */ /* 0x000fea0003800000 */
[----:B------:R-:W0:Y:S01]  /*09d0*/  LDC.64 R12, c[0x0][0x380] ;  /* 0x0000e000ff0c7b82 */ /* 0x000e220000000a00 */
[----:B------:R-:W-:Y:S02]  /*09e0*/  IADD3 R14, PT, PT, R9, R2, RZ ;  /* 0x00000002090e7210 */ /* 0x000fe40007ffe0ff */
[----:B------:R-:W-:-:S03]  /*09f0*/  LEA R4, R3, R9, 0x2 ;  /* 0x0000000903047211 */ /* 0x000fc600078e10ff */
[-C--:B------:R-:W-:Y:S02]  /*0a00*/  IMAD R25, R5, R0.reuse, R14 ;  /* 0x0000000005197224 */ /* 0x080fe400078e020e */
[----:B------:R-:W1:Y:S01]  /*0a10*/  LDC.64 R10, c[0x0][0x388] ;  /* 0x0000e200ff0a7b82 */ /* 0x000e620000000a00 */
[----:B------:R-:W-:Y:S02]  /*0a20*/  IMAD R17, R4, R0, R7 ;  /* 0x0000000004117224 */ /* 0x000fe400078e0207 */
[----:B0-----:R-:W-:-:S05]  /*0a30*/  IMAD.WIDE R24, R25, 0x4, R12 ;  /* 0x0000000419187825 */ /* 0x001fca00078e020c */
[----:B------:R-:W2:Y:S01]  /*0a40*/  LDG.E R27, desc[UR8][R24.64] ;  /* 0x00000008181b7981 */ /* 0x000ea2000c1e1900 */
[----:B------:R-:W-:-:S04]  /*0a50*/  IMAD.WIDE.U32 R20, R0, 0x4, R24 ;  /* 0x0000000400147825 */ /* 0x000fc800078e0018 */
[----:B-1----:R-:W-:Y:S01]  /*0a60*/  IMAD.WIDE R16, R17, 0x4, R10 ;  /* 0x0000000411107825 */ /* 0x002fe200078e020a */
[----:B------:R0:W3:Y:S03]  /*0a70*/  LDG.E R29, desc[UR8][R20.64] ;  /* 0x00000008141d7981 */ /* 0x0000e6000c1e1900 */
[----:B------:R-:W-:-:S04]  /*0a80*/  IMAD.WIDE.U32 R22, R0, 0x4, R20 ;  /* 0x0000000400167825 */ /* 0x000fc800078e0014 */
[C---:B------:R-:W-:Y:S02]  /*0a90*/  IMAD.WIDE.U32 R14, R0.reuse, 0x4, R16 ;  /* 0x00000004000e7825 */ /* 0x040fe400078e0010 */
[----:B------:R-:W4:Y:S02]  /*0aa0*/  LDG.E R17, desc[UR8][R16.64] ;  /* 0x0000000810117981 */ /* 0x000f24000c1e1900 */
[C---:B------:R-:W-:Y:S02]  /*0ab0*/  IMAD.WIDE.U32 R18, R0.reuse, 0x4, R14 ;  /* 0x0000000400127825 */ /* 0x040fe400078e000e */
[----:B------:R1:W5:Y:S02]  /*0ac0*/  LDG.E R15, desc[UR8][R14.64] ;  /* 0x000000080e0f7981 */ /* 0x000364000c1e1900 */
[C---:B0-----:R-:W-:Y:S02]  /*0ad0*/  IMAD.WIDE.U32 R20, R0.reuse, 0x4, R22 ;  /* 0x0000000400147825 */ /* 0x041fe400078e0016 */
[----:B------:R-:W4:Y:S02]  /*0ae0*/  LDG.E R23, desc[UR8][R22.64] ;  /* 0x0000000816177981 */ /* 0x000f24000c1e1900 */
[----:B------:R-:W-:-:S02]  /*0af0*/  IMAD.WIDE.U32 R24, R0, 0x4, R18 ;  /* 0x0000000400187825 */ /* 0x000fc400078e0012 */
[----:B------:R0:W5:Y:S04]  /*0b00*/  LDG.E R26, desc[UR8][R20.64] ;  /* 0x00000008141a7981 */ /* 0x000168000c1e1900 */
[----:B------:R-:W5:Y:S04]  /*0b10*/  LDG.E R19, desc[UR8][R18.64] ;  /* 0x0000000812137981 */ /* 0x000f68000c1e1900 */
[----:B------:R0:W5:Y:S01]  /*0b20*/  LDG.E R28, desc[UR8][R24.64] ;  /* 0x00000008181c7981 */ /* 0x000162000c1e1900 */
[----:B-1----:R-:W-:Y:S02]  /*0b30*/  IADD3 R14, PT, PT, R2, 0x80, R9 ;  /* 0x00000080020e7810 */ /* 0x002fe40007ffe009 */
[----:B------:R-:W-:-:S03]  /*0b40*/  IADD3 R4, PT, PT, R4, 0x80, RZ ;  /* 0x0000008004047810 */ /* 0x000fc60007ffe0ff */
[-C--:B0-----:R-:W-:Y:S02]  /*0b50*/  IMAD R21, R5, R0.reuse, R14 ;  /* 0x0000000005157224 */ /* 0x081fe400078e020e */
[----:B------:R-:W-:Y:S02]  /*0b60*/  IMAD R4, R4, R0, R7 ;  /* 0x0000000004047224 */ /* 0x000fe400078e0207 */
[----:B------:R-:W-:-:S04]  /*0b70*/  IMAD.WIDE R12, R21, 0x4, R12 ;  /* 0x00000004150c7825 */ /* 0x000fc800078e020c */
[----:B------:R-:W-:-:S04]  /*0b80*/  IMAD.WIDE R10, R4, 0x4, R10 ;  /* 0x00000004040a7825 */ /* 0x000fc800078e020a */
[----:B------:R-:W-:-:S04]  /*0b90*/  IMAD.WIDE.U32 R20, R0, 0x4, R12 ;  /* 0x0000000400147825 */ /* 0x000fc800078e000c */
[C---:B------:R-:W-:Y:S01]  /*0ba0*/  IMAD.WIDE.U32 R24, R0.reuse, 0x4, R10 ;  /* 0x0000000400187825 */ /* 0x040fe200078e000a */
[----:B--2---:R-:W-:Y:S04]  /*0bb0*/  STS [R6], R27 ;  /* 0x0000001b06007388 */ /* 0x004fe80000000800 */
[----:B---3--:R-:W-:Y:S04]  /*0bc0*/  STS [R6+0x40], R29 ;  /* 0x0000401d06007388 */ /* 0x008fe80000000800 */
[----:B----4-:R0:W-:Y:S04]  /*0bd0*/  STS [R6+0x80], R23 ;  /* 0x0000801706007388 */ /* 0x0101e80000000800 */
[----:B-----5:R-:W-:Y:S04]  /*0be0*/  STS [R6+0xc0], R26 ;  /* 0x0000c01a06007388 */ /* 0x020fe80000000800 */
[----:B------:R-:W-:Y:S04]  /*0bf0*/  STS [R8], R17 ;  /* 0x0000001108007388 */ /* 0x000fe80000000800 */
[----:B------:R1:W-:Y:S04]  /*0c00*/  STS [R8+0x40], R15 ;  /* 0x0000400f08007388 */ /* 0x0003e80000000800 */
[----:B------:R2:W-:Y:S04]  /*0c10*/  STS [R8+0x80], R19 ;  /* 0x0000801308007388 */ /* 0x0005e80000000800 */
[----:B------:R2:W-:Y:S01]  /*0c20*/  STS [R8+0xc0], R28 ;  /* 0x0000c01c08007388 */ /* 0x0005e20000000800 */
[----:B------:R-:W-:Y:S01]  /*0c30*/  BAR.SYNC.DEFER_BLOCKING 0x0 ;  /* 0x0000000000007b1d */ /* 0x000fe20000010000 */
[----:B0-----:R-:W-:-:S04]  /*0c40*/  IMAD.WIDE.U32 R22, R0, 0x4, R20 ;  /* 0x0000000400167825 */ /* 0x001fc800078e0014 */
[----:B-1----:R-:W-:-:S03]  /*0c50*/  IMAD.WIDE.U32 R14, R0, 0x4, R24 ;  /* 0x00000004000e7825 */ /* 0x002fc600078e0018 */
[----:B------:R-:W-:Y:S01]  /*0c60*/  BAR.SYNC.DEFER_BLOCKING 0x0 ;  /* 0x0000000000007b1d */ /* 0x000fe20000010000 */
[----:B------:R-:W-:-:S04]  /*0c70*/  IMAD.WIDE.U32 R16, R0, 0x4, R22 ;  /* 0x0000000400107825 */ /* 0x000fc800078e0016 */
[----:B------:R-:W-:Y:S01]  /*0c80*/  IMAD.WIDE.U32 R26, R0, 0x4, R14 ;  /* 0x00000004001a7825 */ /* 0x000fe200078e000e */
[----:B------:R-:W3:Y:S04]  /*0c90*/  LDG.E R13, desc[UR8][R12.64] ;  /* 0x000000080c0d7981 */ /* 0x000ee8000c1e1900 */
[----:B------:R-:W4:Y:S04]  /*0ca0*/  LDG.E R21, desc[UR8][R20.64] ;  /* 0x0000000814157981 */ /* 0x000f28000c1e1900 */
[----:B------:R-:W5:Y:S04]  /*0cb0*/  LDG.E R23, desc[UR8][R22.64] ;  /* 0x0000000816177981 */ /* 0x000f68000c1e1900 */
[----:B------:R-:W2:Y:S04]  /*0cc0*/  LDG.E R17, desc[UR8][R16.64] ;  /* 0x0000000810117981 */ /* 0x000ea8000c1e1900 */
[----:B------:R-:W2:Y:S04]  /*0cd0*/  LDG.E R11, desc[UR8][R10.64] ;  /* 0x000000080a0b7981 */ /* 0x000ea8000c1e1900 */
[----:B------:R-:W2:Y:S04]  /*0ce0*/  LDG.E R25, desc[UR8][R24.64] ;  /* 0x0000000818197981 */ /* 0x000ea8000c1e1900 */
[----:B------:R-:W2:Y:S04]  /*0cf0*/  LDG.E R15, desc[UR8][R14.64] ;  /* 0x000000080e0f7981 */ /* 0x000ea8000c1e1900 */
[----:B------:R-:W2:Y:S01]  /*0d00*/  LDG.E R27, desc[UR8][R26.64] ;  /* 0x000000081a1b7981 */ /* 0x000ea2000c1e1900 */
[----:B------:R-:W-:-:S02]  /*0d10*/  PLOP3.LUT P0, PT, PT, PT, PT, 0x8, 0x80 ;  /* 0x000000000080781c */ /* 0x000fc40003f0e170 */
[----:B------:R-:W-:Y:S01]  /*0d20*/  IADD3 R9, PT, PT, R9, 0x100, RZ ;  /* 0x0000010009097810 */ /* 0x000fe20007ffe0ff */
[----:B---3--:R0:W-:Y:S04]  /*0d30*/  STS [R6], R13 ;  /* 0x0000000d06007388 */ /* 0x0081e80000000800 */
[----:B----4-:R0:W-:Y:S04]  /*0d40*/  STS [R6+0x40], R21 ;  /* 0x0000401506007388 */ /* 0x0101e80000000800 */
[----:B-----5:R0:W-:Y:S04]  /*0d50*/  STS [R6+0x80], R23 ;  /* 0x0000801706007388 */ /* 0x0201e80000000800 */
[----:B--2---:R0:W-:Y:S04]  /*0d60*/  STS [R6+0xc0], R17 ;  /* 0x0000c01106007388 */ /* 0x0041e80000000800 */
[----:B------:R0:W-:Y:S04]  /*0d70*/  STS [R8], R11 ;  /* 0x0000000b08007388 */ /* 0x0001e80000000800 */
[----:B------:R0:W-:Y:S04]  /*0d80*/  STS [R8+0x40], R25 ;  /* 0x0000401908007388 */ /* 0x0001e80000000800 */
[----:B------:R0:W-:Y:S04]  /*0d90*/  STS [R8+0x80], R15 ;  /* 0x0000800f08007388 */ /* 0x0001e80000000800 */
[----:B------:R0:W-:Y:S01]  /*0da0*/  STS [R8+0xc0], R27 ;  /* 0x0000c01b08007388 */ /* 0x0001e20000000800 */
[----:B------:R-:W-:Y:S08]  /*0db0*/  BAR.SYNC.DEFER_BLOCKING 0x0 ;  /* 0x0000000000007b1d */ /* 0x000ff00000010000 */
[----:B------:R-:W-:Y:S06]  /*0dc0*/  BAR.SYNC.DEFER_BLOCKING 0x0 ;  /* 0x0000000000007b1d */ /* 0x000fec0000010000 */
.L_x_2:
[----:B------:R-:W-:-:S13]  /*0dd0*/  ISETP.LT.OR P0, PT, R9, R0, P0 ;  /* 0x000000000900720c */ /* 0x000fda0000701670 */
[----:B------:R-:W-:Y:S05]  /*0de0*/  @!P0 EXIT ;  /* 0x000000000000894d */ /* 0x000fea0003800000 */
[----:B0-----:R-:W0:Y:S01]  /*0df0*/  LDC.64 R12, c[0x0][0x380] ;  /* 0x0000e000ff0c7b82 */ /* 0x001e220000000a00 */
[-C--:B------:R-:W-:Y:S02]  /*0e00*/  IADD3 R2, PT, PT, R2, R9.reuse, RZ ;  /* 0x0000000902027210 */ /* 0x080fe40007ffe0ff */
[----:B------:R-:W-:-:S03]  /*0e10*/  LEA R3, R3, R9, 0x2 ;  /* 0x0000000903037211 */ /* 0x000fc600078e10ff */
[-C--:B------:R-:W-:Y:S02]  /*0e20*/  IMAD R5, R5, R0.reuse, R2 ;  /* 0x0000000005057224 */ /* 0x080fe400078e0202 */
[----:B------:R-:W1:Y:S01]  /*0e30*/  LDC.64 R10, c[0x0][0x388] ;  /* 0x0000e200ff0a7b82 */ /* 0x000e620000000a00 */
[----:B------:R-:W-:Y:S02]  /*0e40*/  IMAD R3, R3, R0, R7 ;  /* 0x0000000003037224 */ /* 0x000fe400078e0207 */
[----:B0-----:R-:W-:-:S04]  /*0e50*/  IMAD.WIDE R12, R5, 0x4, R12 ;  /* 0x00000004050c7825 */ /* 0x001fc800078e020c */
[----:B------:R-:W-:Y:S02]  /*0e60*/  IMAD.WIDE.U32 R14, R0, 0x4, R12 ;  /* 0x00000004000e7825 */ /* 0x000fe400078e000c */
[----:B------:R-:W2:Y:S02]  /*0e70*/  LDG.E R13, desc[UR8][R12.64] ;  /* 0x000000080c0d7981 */ /* 0x000ea4000c1e1900 */
[----:B-1----:R-:W-:-:S04]  /*0e80*/  IMAD.WIDE R10, R3, 0x4, R10 ;  /* 0x00000004030a7825 */ /* 0x002fc800078e020a */
[C---:B------:R-:W-:Y:S02]  /*0e90*/  IMAD.WIDE.U32 R16, R0.reuse, 0x4, R14 ;  /* 0x0000000400107825 */ /* 0x040fe400078e000e */
[----:B------:R-:W3:Y:S02]  /*0ea0*/  LDG.E R15, desc[UR8][R14.64] ;  /* 0x000000080e0f7981 */ /* 0x000ee4000c1e1900 */
[C---:B------:R-:W-:Y:S02]  /*0eb0*/  IMAD.WIDE.U32 R4, R0.reuse, 0x4, R10 ;  /* 0x0000000400047825 */ /* 0x040fe400078e000a */
[----:B------:R-:W4:Y:S02]  /*0ec0*/  LDG.E R11, desc[UR8][R10.64] ;  /* 0x000000080a0b7981 */ /* 0x000f24000c1e1900 */
[C---:B------:R-:W-:Y:S02]  /*0ed0*/  IMAD.WIDE.U32 R18, R0.reuse, 0x4, R16 ;  /* 0x0000000400127825 */ /* 0x040fe400078e0010 */
[----:B------:R-:W5:Y:S02]  /*0ee0*/  LDG.E R17, desc[UR8][R16.64] ;  /* 0x0000000810117981 */ /* 0x000f64000c1e1900 */
[----:B------:R-:W-:-:S02]  /*0ef0*/  IMAD.WIDE.U32 R2, R0, 0x4, R4 ;  /* 0x0000000400027825 */ /* 0x000fc400078e0004 */
[----:B------:R-:W4:Y:S02]  /*0f00*/  LDG.E R19, desc[UR8][R18.64] ;  /* 0x0000000812137981 */ /* 0x000f24000c1e1900 */
[----:B------:R-:W-:Y:S02]  /*0f10*/  IMAD.WIDE.U32 R20, R0, 0x4, R2 ;  /* 0x0000000400147825 */ /* 0x000fe400078e0002 */
[----:B------:R-:W4:Y:S04]  /*0f20*/  LDG.E R5, desc[UR8][R4.64] ;  /* 0x0000000804057981 */ /* 0x000f28000c1e1900 */
[----:B------:R-:W4:Y:S04]  /*0f30*/  LDG.E R3, desc[UR8][R2.64] ;  /* 0x0000000802037981 */ /* 0x000f28000c1e1900 */
[----:B------:R-:W4:Y:S04]  /*0f40*/  LDG.E R21, desc[UR8][R20.64] ;  /* 0x0000000814157981 */ /* 0x000f28000c1e1900 */
[----:B--2---:R-:W-:Y:S04]  /*0f50*/  STS [R6], R13 ;  /* 0x0000000d06007388 */ /* 0x004fe80000000800 */
[----:B---3--:R-:W-:Y:S04]  /*0f60*/  STS [R6+0x40], R15 ;  /* 0x0000400f06007388 */ /* 0x008fe80000000800 */
[----:B-----5:R-:W-:Y:S04]  /*0f70*/  STS [R6+0x80], R17 ;  /* 0x0000801106007388 */ /* 0x020fe80000000800 */
[----:B----4-:R-:W-:Y:S04]  /*0f80*/  STS [R6+0xc0], R19 ;  /* 0x0000c01306007388 */ /* 0x010fe80000000800 */
[----:B------:R-:W-:Y:S04]  /*0f90*/  STS [R8], R11 ;  /* 0x0000000b08007388 */ /* 0x000fe80000000800 */
[----:B------:R-:W-:Y:S04]  /*0fa0*/  STS [R8+0x40], R5 ;  /* 0x0000400508007388 */ /* 0x000fe80000000800 */
[----:B------:R-:W-:Y:S04]  /*0fb0*/  STS [R8+0x80], R3 ;  /* 0x0000800308007388 */ /* 0x000fe80000000800 */
[----:B------:R-:W-:Y:S01]  /*0fc0*/  STS [R8+0xc0], R21 ;  /* 0x0000c01508007388 */ /* 0x000fe20000000800 */
[----:B------:R-:W-:Y:S08]  /*0fd0*/  BAR.SYNC.DEFER_BLOCKING 0x0 ;  /* 0x0000000000007b1d */ /* 0x000ff00000010000 */
[----:B------:R-:W-:Y:S06]  /*0fe0*/  BAR.SYNC.DEFER_BLOCKING 0x0 ;  /* 0x0000000000007b1d */ /* 0x000fec0000010000 */
[----:B------:R-:W-:Y:S05]  /*0ff0*/  EXIT ;  /* 0x000000000000794d */ /* 0x000fea0003800000 */
.L_x_3:
[----:B------:R-:W-:-:S00]  /*1000*/  BRA `(.L_x_3) ;  /* 0xfffffffc00fc7947 */ /* 0x000fc0000383ffff */
[----:B------:R-:W-:-:S00]  /*1010*/  NOP ;  /* 0x0000000000007918 */ /* 0x000fc00000000000 */
        /* <DEDUP_REMOVED lines=14> */
.L_x_4:


//--------------------- .nv.shared.MatrixMultKernel --------------------------
	.section	.nv.shared.MatrixMultKernel,"aw",@nobits
	.sectionflags	@""
	.align	4
.nv.shared.MatrixMultKernel:
	.zero		3072


//--------------------- .nv.shared.reserved.0     --------------------------
	.section	.nv.shared.reserved.0,"aw",@nobits
	.weak		__nv_reservedSMEM_offset_0_alias
	.size		__nv_reservedSMEM_offset_0_alias, 0, 64
	.other		__nv_reservedSMEM_offset_0_alias,@"STO_CUDA_RESERVED_SHARED STV_DEFAULT"
__nv_reservedSMEM_offset_0_alias:
	.zero		0
	.zero		64


//--------------------- .nv.constant0.MatrixMultKernel --------------------------
	.section	.nv.constant0.MatrixMultKernel,"a",@progbits
	.sectionflags	@""
	.align	4
.nv.constant0.MatrixMultKernel:
	.zero		924


//--------------------- SYMBOLS --------------------------

	.type		.nv.reservedSmem.offset0,@object
	.size		.nv.reservedSmem.offset0,0x4
	.type		.nv.reservedSmem.cap,@object
	.size		.nv.reservedSmem.cap,0x4
